//
// Generated by NVIDIA NVVM Compiler
//
// Compiler Build ID: CL-36424714
// Cuda compilation tools, release 13.0, V13.0.88
// Based on NVVM 20.0.0
//

.version 9.0
.target sm_100
.address_size 64

	// .globl	_Z11suma_devicePiS_S_

.visible .entry _Z11suma_devicePiS_S_(
	.param .u64 .ptr .align 1 _Z11suma_devicePiS_S__param_0,
	.param .u64 .ptr .align 1 _Z11suma_devicePiS_S__param_1,
	.param .u64 .ptr .align 1 _Z11suma_devicePiS_S__param_2
)
{
	.reg .b32 	%r<8>;
	.reg .b64 	%rd<11>;

	ld.param.u64 	%rd1, [_Z11suma_devicePiS_S__param_0];
	ld.param.u64 	%rd2, [_Z11suma_devicePiS_S__param_1];
	ld.param.u64 	%rd3, [_Z11suma_devicePiS_S__param_2];
	cvta.to.global.u64 	%rd4, %rd3;
	cvta.to.global.u64 	%rd5, %rd2;
	cvta.to.global.u64 	%rd6, %rd1;
	mov.u32 	%r1, %tid.x;
	mov.u32 	%r2, %ctaid.x;
	mov.u32 	%r3, %ntid.x;
	mad.lo.s32 	%r4, %r2, %r3, %r1;
	mul.wide.s32 	%rd7, %r4, 4;
	add.s64 	%rd8, %rd6, %rd7;
	ld.global.u32 	%r5, [%rd8];
	add.s64 	%rd9, %rd5, %rd7;
	ld.global.u32 	%r6, [%rd9];
	add.s32 	%r7, %r6, %r5;
	add.s64 	%rd10, %rd4, %rd7;
	st.global.u32 	[%rd10], %r7;
	ret;

}


// ===== COMPILED SASS (sm_100) =====

	.target	sm_100

	.elftype	@"ET_EXEC"


//--------------------- .note.nv.tkinfo           --------------------------
	.section	.note.nv.tkinfo,"",@"SHT_NOTE"
	.sectionflags	@"SHF_NOTE_NV_TKINFO"
	.tkinfo
        /*0018*/ 	.word	0x00000002
        /*0030*/ 	.string	""
        /*0030*/ 	.string	"ptxas"
        /*0030*/ 	.string	"Cuda compilation tools, release 13.0, V13.0.88"
        /*0030*/ 	.string	"Build cuda_13.0.r13.0/compiler.36424714_0"
        /*0030*/ 	.string	"-arch sm_100 -m 64 "



//--------------------- .note.nv.cuinfo           --------------------------
	.section	.note.nv.cuinfo,"",@"SHT_NOTE"
	.sectionflags	@"SHF_NOTE_NV_CUINFO"
        /*0018*/ 	.short	0x0002
        /*001a*/ 	.short	0x0064
        /*001c*/ 	.short	0x0082
	.zero		2


//--------------------- .nv.info                  --------------------------
	.section	.nv.info,"",@"SHT_CUDA_INFO"
	.align	4


	//----- nvinfo : EIATTR_REGCOUNT
	.align		4
        /*0000*/ 	.byte	0x04, 0x2f
        /*0002*/ 	.short	(.L_1 - .L_0)
	.align		4
.L_0:
        /*0004*/ 	.word	index@(_Z11suma_devicePiS_S_)
        /*0008*/ 	.word	0x0000000c


	//----- nvinfo : EIATTR_FRAME_SIZE
	.align		4
.L_1:
        /*000c*/ 	.byte	0x04, 0x11
        /*000e*/ 	.short	(.L_3 - .L_2)
	.align		4
.L_2:
        /*0010*/ 	.word	index@(_Z11suma_devicePiS_S_)
        /*0014*/ 	.word	0x00000000


	//----- nvinfo : EIATTR_MIN_STACK_SIZE
	.align		4
.L_3:
        /*0018*/ 	.byte	0x04, 0x12
        /*001a*/ 	.short	(.L_5 - .L_4)
	.align		4
.L_4:
        /*001c*/ 	.word	index@(_Z11suma_devicePiS_S_)
        /*0020*/ 	.word	0x00000000
.L_5:


//--------------------- .nv.compat                --------------------------
	.section	.nv.compat,"",@"SHT_CUDA_COMPAT_INFO"
	.align	4
        /*0000*/ 	.byte	0x02, 0x09, 0x00, 0x00, 0x02, 0x02, 0x01, 0x00, 0x02, 0x05, 0x05, 0x00, 0x03, 0x07, 0x01, 0x01
        /*0010*/ 	.byte	0x02, 0x03, 0x00, 0x00, 0x02, 0x06, 0x01, 0x00, 0x04, 0x0b, 0x08, 0x00, 0x09, 0x00, 0x00, 0x00
        /*0020*/ 	.byte	0x00, 0x00, 0x00, 0x00


//--------------------- .nv.info._Z11suma_devicePiS_S_ --------------------------
	.section	.nv.info._Z11suma_devicePiS_S_,"",@"SHT_CUDA_INFO"
	.sectionflags	@""
	.align	4


	//----- nvinfo : EIATTR_CUDA_API_VERSION
	.align		4
        /*0000*/ 	.byte	0x04, 0x37
        /*0002*/ 	.short	(.L_7 - .L_6)
.L_6:
        /*0004*/ 	.word	0x00000082


	//----- nvinfo : EIATTR_KPARAM_INFO
	.align		4
.L_7:
        /*0008*/ 	.byte	0x04, 0x17
        /*000a*/ 	.short	(.L_9 - .L_8)
.L_8:
        /*000c*/ 	.word	0x00000000
        /*0010*/ 	.short	0x0002
        /*0012*/ 	.short	0x0010
        /*0014*/ 	.byte	0x00, 0xf5, 0x21, 0x00


	//----- nvinfo : EIATTR_KPARAM_INFO
	.align		4
.L_9:
        /*0018*/ 	.byte	0x04, 0x17
        /*001a*/ 	.short	(.L_11 - .L_10)
.L_10:
        /*001c*/ 	.word	0x00000000
        /*0020*/ 	.short	0x0001
        /*0022*/ 	.short	0x0008
        /*0024*/ 	.byte	0x00, 0xf5, 0x21, 0x00


	//----- nvinfo : EIATTR_KPARAM_INFO
	.align		4
.L_11:
        /*0028*/ 	.byte	0x04, 0x17
        /*002a*/ 	.short	(.L_13 - .L_12)
.L_12:
        /*002c*/ 	.word	0x00000000
        /*0030*/ 	.short	0x0000
        /*0032*/ 	.short	0x0000
        /*0034*/ 	.byte	0x00, 0xf5, 0x21, 0x00


	//----- nvinfo : EIATTR_SPARSE_MMA_MASK
	.align		4
.L_13:
        /*0038*/ 	.byte	0x03, 0x50
        /*003a*/ 	.short	0x0000


	//----- nvinfo : EIATTR_MAXREG_COUNT
	.align		4
        /*003c*/ 	.byte	0x03, 0x1b
        /*003e*/ 	.short	0x00ff


	//----- nvinfo : EIATTR_MERCURY_ISA_VERSION
	.align		4
        /*0040*/ 	.byte	0x03, 0x5f
        /*0042*/ 	.short	0x0101


	//----- nvinfo : EIATTR_VRC_CTA_INIT_COUNT
	.align		4
        /*0044*/ 	.byte	0x02, 0x4a
	.zero		1
	.zero		1


	//----- nvinfo : EIATTR_EXIT_INSTR_OFFSETS
	.align		4
        /*0048*/ 	.byte	0x04, 0x1c
        /*004a*/ 	.short	(.L_15 - .L_14)


	//   ....[0]....
.L_14:
        /*004c*/ 	.word	0x00000100


	//----- nvinfo : EIATTR_CBANK_PARAM_SIZE
	.align		4
.L_15:
        /*0050*/ 	.byte	0x03, 0x19
        /*0052*/ 	.short	0x0018


	//----- nvinfo : EIATTR_PARAM_CBANK
	.align		4
        /*0054*/ 	.byte	0x04, 0x0a
        /*0056*/ 	.short	(.L_17 - .L_16)
	.align		4
.L_16:
        /*0058*/ 	.word	index@(.nv.constant0._Z11suma_devicePiS_S_)
        /*005c*/ 	.short	0x0380
        /*005e*/ 	.short	0x0018


	//----- nvinfo : EIATTR_SW_WAR
	.align		4
.L_17:
        /*0060*/ 	.byte	0x04, 0x36
        /*0062*/ 	.short	(.L_19 - .L_18)
.L_18:
        /*0064*/ 	.word	0x00000008
.L_19:


//--------------------- .nv.callgraph             --------------------------
	.section	.nv.callgraph,"",@"SHT_CUDA_CALLGRAPH"
	.align	4
	.sectionentsize	8
	.align		4
        /*0000*/ 	.word	0x00000000
	.align		4
        /*0004*/ 	.word	0xffffffff
	.align		4
        /*0008*/ 	.word	0x00000000
	.align		4
        /*000c*/ 	.word	0xfffffffe
	.align		4
        /*0010*/ 	.word	0x00000000
	.align		4
        /*0014*/ 	.word	0xfffffffd
	.align		4
        /*0018*/ 	.word	0x00000000
	.align		4
        /*001c*/ 	.word	0xfffffffc


//--------------------- .text._Z11suma_devicePiS_S_ --------------------------
	.section	.text._Z11suma_devicePiS_S_,"ax",@progbits
	.align	128
        .global         _Z11suma_devicePiS_S_
        .type           _Z11suma_devicePiS_S_,@function
        .size           _Z11suma_devicePiS_S_,(.L_x_1 - _Z11suma_devicePiS_S_)
        .other          _Z11suma_devicePiS_S_,@"STO_CUDA_ENTRY STV_DEFAULT"
_Z11suma_devicePiS_S_:
.text._Z11suma_devicePiS_S_:
[----:B------:R-:W-:Y:S01]  /*0000*/  LDC R1, c[0x0][0x37c] ;  /* 0x0000df00ff017b82 */ /* 0x000fe20000000800 */
[----:B------:R-:W0:Y:S07]  /*0010*/  S2R R9, SR_TID.X ;  /* 0x0000000000097919 */ /* 0x000e2e0000002100 */
[----:B------:R-:W0:Y:S01]  /*0020*/  S2UR UR6, SR_CTAID.X ;  /* 0x00000000000679c3 */ /* 0x000e220000002500 */
[----:B------:R-:W1:Y:S07]  /*0030*/  LDCU.64 UR4, c[0x0][0x358] ;  /* 0x00006b00ff0477ac */ /* 0x000e6e0008000a00 */
[----:B------:R-:W0:Y:S08]  /*0040*/  LDC R0, c[0x0][0x360] ;  /* 0x0000d800ff007b82 */ /* 0x000e300000000800 */
[----:B------:R-:W2:Y:S08]  /*0050*/  LDC.64 R2, c[0x0][0x380] ;  /* 0x0000e000ff027b82 */ /* 0x000eb00000000a00 */
[----:B------:R-:W3:Y:S01]  /*0060*/  LDC.64 R4, c[0x0][0x388] ;  /* 0x0000e200ff047b82 */ /* 0x000ee20000000a00 */
[----:B0-----:R-:W-:-:S07]  /*0070*/  IMAD R9, R0, UR6, R9 ;  /* 0x0000000600097c24 */ /* 0x001fce000f8e0209 */
[----:B------:R-:W0:Y:S01]  /*0080*/  LDC.64 R6, c[0x0][0x390] ;  /* 0x0000e400ff067b82 */ /* 0x000e220000000a00 */
[----:B--2---:R-:W-:-:S06]  /*0090*/  IMAD.WIDE R2, R9, 0x4, R2 ;  /* 0x0000000409027825 */ /* 0x004fcc00078e0202 */
[----:B-1----:R-:W2:Y:S01]  /*00a0*/  LDG.E R2, desc[UR4][R2.64] ;  /* 0x0000000402027981 */ /* 0x002ea2000c1e1900 */
[----:B---3--:R-:W-:-:S06]  /*00b0*/  IMAD.WIDE R4, R9, 0x4, R4 ;  /* 0x0000000409047825 */ /* 0x008fcc00078e0204 */
[----:B------:R-:W2:Y:S01]  /*00c0*/  LDG.E R5, desc[UR4][R4.64] ;  /* 0x0000000404057981 */ /* 0x000ea2000c1e1900 */
[----:B0-----:R-:W-:Y:S01]  /*00d0*/  IMAD.WIDE R6, R9, 0x4, R6 ;  /* 0x0000000409067825 */ /* 0x001fe200078e0206 */
[----:B--2---:R-:W-:-:S05]  /*00e0*/  IADD3 R9, PT, PT, R2, R5, RZ ;  /* 0x0000000502097210 */ /* 0x004fca0007ffe0ff */
[----:B------:R-:W-:Y:S01]  /*00f0*/  STG.E desc[UR4][R6.64], R9 ;  /* 0x0000000906007986 */ /* 0x000fe2000c101904 */
[----:B------:R-:W-:Y:S05]  /*0100*/  EXIT ;  /* 0x000000000000794d */ /* 0x000fea0003800000 */
.L_x_0:
[----:B------:R-:W-:-:S00]  /*0110*/  BRA `(.L_x_0) ;  /* 0xfffffffc00fc7947 */ /* 0x000fc0000383ffff */
[----:B------:R-:W-:-:S00]  /*0120*/  NOP ;  /* 0x0000000000007918 */ /* 0x000fc00000000000 */
        /* <DEDUP_REMOVED lines=13> */
.L_x_1:


//--------------------- .nv.shared.reserved.0     --------------------------
	.section	.nv.shared.reserved.0,"aw",@nobits
	.weak		__nv_reservedSMEM_offset_0_alias
	.size		__nv_reservedSMEM_offset_0_alias, 0, 64
	.other		__nv_reservedSMEM_offset_0_alias,@"STO_CUDA_RESERVED_SHARED STV_DEFAULT"
__nv_reservedSMEM_offset_0_alias:
	.zero		0
	.zero		64


//--------------------- .nv.constant0._Z11suma_devicePiS_S_ --------------------------
	.section	.nv.constant0._Z11suma_devicePiS_S_,"a",@progbits
	.sectionflags	@""
	.align	4
.nv.constant0._Z11suma_devicePiS_S_:
	.zero		920


//--------------------- SYMBOLS --------------------------

	.type		.nv.reservedSmem.offset0,@object
	.size		.nv.reservedSmem.offset0,0x4
